	.headerflags	@"EF_CUDA_TEXMODE_UNIFIED EF_CUDA_64BIT_ADDRESS EF_CUDA_ACCELERATORS EF_CUDA_SM90 EF_CUDA_VIRTUAL_SM(EF_CUDA_SM90)"
	.elftype	@"ET_EXEC"


//--------------------- .nv.info                  --------------------------
	.section	.nv.info,"",@"SHT_CUDA_INFO"
	.align	4


	//----- nvinfo : EIATTR_REGCOUNT
	.align		4
        /*0000*/ 	.byte	0x04, 0x2f
        /*0002*/ 	.short	(.L_3 - .L_2)
	.align		4
.L_2:
        /*0004*/ 	.word	index@(triton_poi_fused__native_batch_norm_legit_no_training_convolution_relu_8)
        /*0008*/ 	.word	0x00000016


	//----- nvinfo : EIATTR_MIN_STACK_SIZE
	.align		4
.L_3:
        /*000c*/ 	.byte	0x04, 0x12
        /*000e*/ 	.short	(.L_5 - .L_4)
	.align		4
.L_4:
        /*0010*/ 	.word	index@(triton_poi_fused__native_batch_norm_legit_no_training_convolution_relu_8)
        /*0014*/ 	.word	0x00000000


	//----- nvinfo : EIATTR_FRAME_SIZE
	.align		4
.L_5:
        /*0018*/ 	.byte	0x04, 0x11
        /*001a*/ 	.short	(.L_7 - .L_6)
	.align		4
.L_6:
        /*001c*/ 	.word	index@(triton_poi_fused__native_batch_norm_legit_no_training_convolution_relu_8)
        /*0020*/ 	.word	0x00000000


	//----- nvinfo : EIATTR_MIN_STACK_SIZE
	.align		4
.L_7:
        /*0024*/ 	.byte	0x04, 0x12
        /*0026*/ 	.short	(.L_9 - .L_8)
	.align		4
.L_8:
        /*0028*/ 	.word	index@(triton_poi_fused__native_batch_norm_legit_no_training_convolution_relu_8)
        /*002c*/ 	.word	0x00000000
.L_9:


//--------------------- .nv.info.triton_poi_fused__native_batch_norm_legit_no_training_convolution_relu_8 --------------------------
	.section	.nv.info.triton_poi_fused__native_batch_norm_legit_no_training_convolution_relu_8,"",@"SHT_CUDA_INFO"
	.sectionflags	@""
	.align	4


	//----- nvinfo : EIATTR_CUDA_API_VERSION
	.align		4
        /*0000*/ 	.byte	0x04, 0x37
        /*0002*/ 	.short	(.L_11 - .L_10)
.L_10:
        /*0004*/ 	.word	0x0000007c


	//----- nvinfo : EIATTR_KPARAM_INFO
	.align		4
.L_11:
        /*0008*/ 	.byte	0x04, 0x17
        /*000a*/ 	.short	(.L_13 - .L_12)
.L_12:
        /*000c*/ 	.word	0x00000000
        /*0010*/ 	.short	0x0008
        /*0012*/ 	.short	0x003c
        /*0014*/ 	.byte	0x00, 0xf0, 0x11, 0x00


	//----- nvinfo : EIATTR_KPARAM_INFO
	.align		4
.L_13:
        /*0018*/ 	.byte	0x04, 0x17
        /*001a*/ 	.short	(.L_15 - .L_14)
.L_14:
        /*001c*/ 	.word	0x00000000
        /*0020*/ 	.short	0x0007
        /*0022*/ 	.short	0x0038
        /*0024*/ 	.byte	0x00, 0xf0, 0x11, 0x00


	//----- nvinfo : EIATTR_KPARAM_INFO
	.align		4
.L_15:
        /*0028*/ 	.byte	0x04, 0x17
        /*002a*/ 	.short	(.L_17 - .L_16)
.L_16:
        /*002c*/ 	.word	0x00000000
        /*0030*/ 	.short	0x0006
        /*0032*/ 	.short	0x0030
        /*0034*/ 	.byte	0x00, 0xf4, 0x21, 0x00


	//----- nvinfo : EIATTR_KPARAM_INFO
	.align		4
.L_17:
        /*0038*/ 	.byte	0x04, 0x17
        /*003a*/ 	.short	(.L_19 - .L_18)
.L_18:
        /*003c*/ 	.word	0x00000000
        /*0040*/ 	.short	0x0005
        /*0042*/ 	.short	0x0028
        /*0044*/ 	.byte	0x00, 0xf4, 0x21, 0x00


	//----- nvinfo : EIATTR_KPARAM_INFO
	.align		4
.L_19:
        /*0048*/ 	.byte	0x04, 0x17
        /*004a*/ 	.short	(.L_21 - .L_20)
.L_20:
        /*004c*/ 	.word	0x00000000
        /*0050*/ 	.short	0x0004
        /*0052*/ 	.short	0x0020
        /*0054*/ 	.byte	0x00, 0xf4, 0x21, 0x00


	//----- nvinfo : EIATTR_KPARAM_INFO
	.align		4
.L_21:
        /*0058*/ 	.byte	0x04, 0x17
        /*005a*/ 	.short	(.L_23 - .L_22)
.L_22:
        /*005c*/ 	.word	0x00000000
        /*0060*/ 	.short	0x0003
        /*0062*/ 	.short	0x0018
        /*0064*/ 	.byte	0x00, 0xf4, 0x21, 0x00


	//----- nvinfo : EIATTR_KPARAM_INFO
	.align		4
.L_23:
        /*0068*/ 	.byte	0x04, 0x17
        /*006a*/ 	.short	(.L_25 - .L_24)
.L_24:
        /*006c*/ 	.word	0x00000000
        /*0070*/ 	.short	0x0002
        /*0072*/ 	.short	0x0010
        /*0074*/ 	.byte	0x00, 0xf4, 0x21, 0x00


	//----- nvinfo : EIATTR_KPARAM_INFO
	.align		4
.L_25:
        /*0078*/ 	.byte	0x04, 0x17
        /*007a*/ 	.short	(.L_27 - .L_26)
.L_26:
        /*007c*/ 	.word	0x00000000
        /*0080*/ 	.short	0x0001
        /*0082*/ 	.short	0x0008
        /*0084*/ 	.byte	0x00, 0xf4, 0x21, 0x00


	//----- nvinfo : EIATTR_KPARAM_INFO
	.align		4
.L_27:
        /*0088*/ 	.byte	0x04, 0x17
        /*008a*/ 	.short	(.L_29 - .L_28)
.L_28:
        /*008c*/ 	.word	0x00000000
        /*0090*/ 	.short	0x0000
        /*0092*/ 	.short	0x0000
        /*0094*/ 	.byte	0x00, 0xf4, 0x21, 0x00


	//----- nvinfo : EIATTR_SPARSE_MMA_MASK
	.align		4
.L_29:
        /*0098*/ 	.byte	0x03, 0x50
        /*009a*/ 	.short	0x0000


	//----- nvinfo : EIATTR_MAXREG_COUNT
	.align		4
        /*009c*/ 	.byte	0x03, 0x1b
        /*009e*/ 	.short	0x00ff


	//----- nvinfo : EIATTR_EXIT_INSTR_OFFSETS
	.align		4
        /*00a0*/ 	.byte	0x04, 0x1c
        /*00a2*/ 	.short	(.L_31 - .L_30)


	//   ....[0]....
.L_30:
        /*00a4*/ 	.word	0x000005a0


	//   ....[1]....
        /*00a8*/ 	.word	0x000005c0


	//----- nvinfo : EIATTR_REQNTID
	.align		4
.L_31:
        /*00ac*/ 	.byte	0x04, 0x10
        /*00ae*/ 	.short	(.L_33 - .L_32)
.L_32:
        /*00b0*/ 	.word	0x00000080
        /*00b4*/ 	.word	0x00000001
        /*00b8*/ 	.word	0x00000001


	//----- nvinfo : EIATTR_CBANK_PARAM_SIZE
	.align		4
.L_33:
        /*00bc*/ 	.byte	0x03, 0x19
        /*00be*/ 	.short	0x0040


	//----- nvinfo : EIATTR_PARAM_CBANK
	.align		4
        /*00c0*/ 	.byte	0x04, 0x0a
        /*00c2*/ 	.short	(.L_35 - .L_34)
	.align		4
.L_34:
        /*00c4*/ 	.word	index@(.nv.constant0.triton_poi_fused__native_batch_norm_legit_no_training_convolution_relu_8)
        /*00c8*/ 	.short	0x0210
        /*00ca*/ 	.short	0x0040


	//----- nvinfo : EIATTR_SW_WAR
	.align		4
.L_35:
        /*00cc*/ 	.byte	0x04, 0x36
        /*00ce*/ 	.short	(.L_37 - .L_36)
.L_36:
        /*00d0*/ 	.word	0x00000008
.L_37:


//--------------------- .nv.callgraph             --------------------------
	.section	.nv.callgraph,"",@"SHT_CUDA_CALLGRAPH"
	.align	4
	.sectionentsize	8
	.align		4
        /*0000*/ 	.word	0x00000000
	.align		4
        /*0004*/ 	.word	0xffffffff
	.align		4
        /*0008*/ 	.word	0x00000000
	.align		4
        /*000c*/ 	.word	0xfffffffe
	.align		4
        /*0010*/ 	.word	0x00000000
	.align		4
        /*0014*/ 	.word	0xfffffffd
	.align		4
        /*0018*/ 	.word	0x00000000
	.align		4
        /*001c*/ 	.word	0xfffffffc


//--------------------- .nv.constant4             --------------------------
	.section	.nv.constant4,"a",@progbits
	.align	8
	.align		8
.nv.constant4:
        /*0000*/ 	.dword	_$_str
	.align		8
        /*0008*/ 	.dword	_$_str_$_2


//--------------------- .text.triton_poi_fused__native_batch_norm_legit_no_training_convolution_relu_8 --------------------------
	.section	.text.triton_poi_fused__native_batch_norm_legit_no_training_convolution_relu_8,"ax",@progbits
	.sectionflags	@"SHF_BARRIERS=1"
	.align	128
        .global         triton_poi_fused__native_batch_norm_legit_no_training_convolution_relu_8
        .type           triton_poi_fused__native_batch_norm_legit_no_training_convolution_relu_8,@function
        .size           triton_poi_fused__native_batch_norm_legit_no_training_convolution_relu_8,(.L_x_1 - triton_poi_fused__native_batch_norm_legit_no_training_convolution_relu_8)
        .other          triton_poi_fused__native_batch_norm_legit_no_training_convolution_relu_8,@"STO_CUDA_ENTRY STV_DEFAULT"
triton_poi_fused__native_batch_norm_legit_no_training_convolution_relu_8:
.text.triton_poi_fused__native_batch_norm_legit_no_training_convolution_relu_8:
[----:B------:R-:W0:Y:S01]  /*0000*/  LDC R1, c[0x0][0x28] ;  /* 0x00000a00ff017b82 */ /* 0x000e220000000800 */
[----:B------:R-:W1:Y:S07]  /*0010*/  S2R R12, SR_TID.X ;  /* 0x00000000000c7919 */ /* 0x000e6e0000002100 */
[----:B------:R-:W2:Y:S01]  /*0020*/  LDC.64 R4, c[0x0][0x220] ;  /* 0x00008800ff047b82 */ /* 0x000ea20000000a00 */
[----:B------:R-:W-:Y:S01]  /*0030*/  ULDC.64 UR6, c[0x0][0x208] ;  /* 0x0000820000067ab9 */ /* 0x000fe20000000a00 */
[----:B------:R-:W3:Y:S01]  /*0040*/  S2R R6, SR_CTAID.Y ;  /* 0x0000000000067919 */ /* 0x000ee20000002600 */
[----:B------:R-:W4:Y:S05]  /*0050*/  S2R R7, SR_CTAID.X ;  /* 0x0000000000077919 */ /* 0x000f2a0000002500 */
[----:B------:R-:W5:Y:S08]  /*0060*/  LDC.64 R14, c[0x0][0x218] ;  /* 0x00008600ff0e7b82 */ /* 0x000f700000000a00 */
[----:B------:R-:W4:Y:S08]  /*0070*/  LDC.64 R18, c[0x0][0x210] ;  /* 0x00008400ff127b82 */ /* 0x000f300000000a00 */
[----:B------:R-:W5:Y:S01]  /*0080*/  LDC.64 R8, c[0x0][0x228] ;  /* 0x00008a00ff087b82 */ /* 0x000f620000000a00 */
[----:B-1----:R-:W-:-:S07]  /*0090*/  IMAD.SHL.U32 R13, R12, 0x2, RZ ;  /* 0x000000020c0d7824 */ /* 0x002fce00078e00ff */
[----:B------:R-:W1:Y:S01]  /*00a0*/  LDC.64 R10, c[0x0][0x230] ;  /* 0x00008c00ff0a7b82 */ /* 0x000e620000000a00 */
[--C-:B---3--:R-:W-:Y:S02]  /*00b0*/  SHF.R.S32.HI R0, RZ, 0x17, R6.reuse ;  /* 0x00000017ff007819 */ /* 0x108fe40000011406 */
[----:B------:R-:W-:Y:S02]  /*00c0*/  LOP3.LUT R13, R13, 0xfe, RZ, 0xc0, !PT ;  /* 0x000000fe0d0d7812 */ /* 0x000fe400078ec0ff */
[----:B------:R-:W-:Y:S02]  /*00d0*/  SGXT R0, R0, 0x1 ;  /* 0x000000010000781a */ /* 0x000fe40000000200 */
[----:B------:R-:W-:-:S04]  /*00e0*/  PRMT R17, R13, 0x6540, R6 ;  /* 0x000065400d117816 */ /* 0x000fc80000000006 */
[----:B------:R-:W-:-:S04]  /*00f0*/  LEA.HI R0, R0, R17, RZ, 0x9 ;  /* 0x0000001100007211 */ /* 0x000fc800078f48ff */
[----:B------:R-:W-:-:S04]  /*0100*/  LOP3.LUT R2, R0, 0xfffffe00, RZ, 0xc0, !PT ;  /* 0xfffffe0000027812 */ /* 0x000fc800078ec0ff */
[----:B------:R-:W-:-:S05]  /*0110*/  IADD3 R17, R17, -R2, RZ ;  /* 0x8000000211117210 */ /* 0x000fca0007ffe0ff */
[----:B--2---:R-:W-:-:S06]  /*0120*/  IMAD.WIDE R4, R17, 0x4, R4 ;  /* 0x0000000411047825 */ /* 0x004fcc00078e0204 */
[----:B------:R-:W2:Y:S01]  /*0130*/  LDG.E.EL.64 R4, desc[UR6][R4.64] ;  /* 0x0000000604047981 */ /* 0x000ea2000c2e1b00 */
[----:B------:R-:W-:Y:S01]  /*0140*/  IMAD.SHL.U32 R0, R0, 0x10, RZ ;  /* 0x0000001000007824 */ /* 0x000fe200078e00ff */
[----:B----4-:R-:W-:Y:S01]  /*0150*/  ISETP.GE.AND P0, PT, R7, 0x10, PT ;  /* 0x000000100700780c */ /* 0x010fe20003f06270 */
[----:B-----5:R-:W-:-:S03]  /*0160*/  IMAD.WIDE R14, R17, 0x4, R14 ;  /* 0x00000004110e7825 */ /* 0x020fc600078e020e */
[----:B------:R-:W-:Y:S02]  /*0170*/  LOP3.LUT R3, R0, 0xffffe000, RZ, 0xc0, !PT ;  /* 0xffffe00000037812 */ /* 0x000fe400078ec0ff */
[----:B------:R-:W-:Y:S01]  /*0180*/  LEA R0, R7, R17, 0x9 ;  /* 0x0000001107007211 */ /* 0x000fe200078e48ff */
[----:B------:R-:W3:Y:S04]  /*0190*/  LDG.E.EL.64 R14, desc[UR6][R14.64] ;  /* 0x000000060e0e7981 */ /* 0x000ee8000c2e1b00 */
[----:B------:R-:W-:Y:S01]  /*01a0*/  IMAD.IADD R0, R0, 0x1, R3 ;  /* 0x0000000100007824 */ /* 0x000fe200078e0203 */
[----:B------:R-:W-:-:S03]  /*01b0*/  CS2R R2, SRZ ;  /* 0x0000000000027805 */ /* 0x000fc6000001ff00 */
[----:B0-----:R-:W-:-:S05]  /*01c0*/  IMAD.WIDE R18, R0, 0x4, R18 ;  /* 0x0000000400127825 */ /* 0x001fca00078e0212 */
[----:B------:R-:W3:Y:S01]  /*01d0*/  @!P0 LDG.E.EL.64 R2, desc[UR6][R18.64] ;  /* 0x0000000612028981 */ /* 0x000ee2000c2e1b00 */
[----:B------:R-:W-:-:S04]  /*01e0*/  IMAD.WIDE R8, R17, 0x4, R8 ;  /* 0x0000000411087825 */ /* 0x000fc800078e0208 */
[----:B-1----:R-:W-:Y:S02]  /*01f0*/  IMAD.WIDE R10, R17, 0x4, R10 ;  /* 0x00000004110a7825 */ /* 0x002fe400078e020a */
[----:B------:R-:W4:Y:S04]  /*0200*/  LDG.E.EL.64 R8, desc[UR6][R8.64] ;  /* 0x0000000608087981 */ /* 0x000f28000c2e1b00 */
[----:B------:R-:W4:Y:S01]  /*0210*/  LDG.E.EL.64 R10, desc[UR6][R10.64] ;  /* 0x000000060a0a7981 */ /* 0x000f22000c2e1b00 */
[----:B------:R-:W0:Y:S01]  /*0220*/  S2UR UR5, SR_CgaCtaId ;  /* 0x00000000000579c3 */ /* 0x000e220000008800 */
[----:B------:R-:W-:Y:S02]  /*0230*/  UMOV UR4, 0x400 ;  /* 0x0000040000047882 */ /* 0x000fe40000000000 */
[----:B0-----:R-:W-:Y:S01]  /*0240*/  UPRMT UR4, UR5, 0x654, UR4 ;  /* 0x0000065405047896 */ /* 0x001fe20008000004 */
[----:B--2---:R-:W-:Y:S01]  /*0250*/  FADD R4, R4, 9.9999997473787516356e-06 ;  /* 0x3727c5ac04047421 */ /* 0x004fe20000000000 */
[----:B------:R-:W-:-:S03]  /*0260*/  FADD R5, R5, 9.9999997473787516356e-06 ;  /* 0x3727c5ac05057421 */ /* 0x000fc60000000000 */
[----:B------:R-:W0:Y:S08]  /*0270*/  MUFU.SQRT R16, R4 ;  /* 0x0000000400107308 */ /* 0x000e300000002000 */
[----:B------:R-:W1:Y:S01]  /*0280*/  MUFU.SQRT R17, R5 ;  /* 0x0000000500117308 */ /* 0x000e620000002000 */
[C---:B0-----:R-:W-:Y:S02]  /*0290*/  FSETP.GT.AND P1, PT, R16.reuse, 8.50705917302346158658e+37, PT ;  /* 0x7e8000001000780b */ /* 0x041fe40003f24000 */
[----:B------:R-:W-:-:S02]  /*02a0*/  FSETP.GEU.AND P3, PT, R16, 1.175494350822287508e-38, PT ;  /* 0x008000001000780b */ /* 0x000fc40003f6e000 */
[C---:B-1----:R-:W-:Y:S02]  /*02b0*/  FSETP.GT.AND P2, PT, R17.reuse, 8.50705917302346158658e+37, PT ;  /* 0x7e8000001100780b */ /* 0x042fe40003f44000 */
[----:B------:R-:W-:-:S07]  /*02c0*/  FSETP.GEU.AND P4, PT, R17, 1.175494350822287508e-38, PT ;  /* 0x008000001100780b */ /* 0x000fce0003f8e000 */
[----:B------:R-:W-:Y:S01]  /*02d0*/  @P1 FMUL R16, R16, 0.25 ;  /* 0x3e80000010101820 */ /* 0x000fe20000400000 */
[----:B------:R-:W-:-:S03]  /*02e0*/  HFMA2.MMA R4, -RZ, RZ, 1.625, 0 ;  /* 0x3e800000ff047435 */ /* 0x000fc600000001ff */
[----:B------:R-:W-:Y:S01]  /*02f0*/  @!P3 FMUL R16, R16, 16777216 ;  /* 0x4b8000001010b820 */ /* 0x000fe20000400000 */
[----:B------:R-:W-:-:S04]  /*0300*/  @P2 FMUL R17, R17, 0.25 ;  /* 0x3e80000011112820 */ /* 0x000fc80000400000 */
[----:B------:R-:W-:Y:S01]  /*0310*/  @!P4 FMUL R17, R17, 16777216 ;  /* 0x4b8000001111c820 */ /* 0x000fe20000400000 */
[----:B------:R-:W0:Y:S01]  /*0320*/  MUFU.RCP R16, R16 ;  /* 0x0000001000107308 */ /* 0x000e220000001000 */
[----:B------:R-:W-:-:S07]  /*0330*/  FSEL R5, R4, 1, P1 ;  /* 0x3f80000004057808 */ /* 0x000fce0000800000 */
[----:B------:R-:W1:Y:S01]  /*0340*/  MUFU.RCP R17, R17 ;  /* 0x0000001100117308 */ /* 0x000e620000001000 */
[----:B------:R-:W-:Y:S01]  /*0350*/  FSEL R4, R4, 1, P2 ;  /* 0x3f80000004047808 */ /* 0x000fe20001000000 */
[----:B------:R-:W-:-:S04]  /*0360*/  @!P3 FMUL R5, R5, 16777216 ;  /* 0x4b8000000505b820 */ /* 0x000fc80000400000 */
[----:B------:R-:W-:Y:S01]  /*0370*/  @!P4 FMUL R4, R4, 16777216 ;  /* 0x4b8000000404c820 */ /* 0x000fe20000400000 */
[----:B---3--:R-:W-:Y:S01]  /*0380*/  FADD R2, -R14, R2 ;  /* 0x000000020e027221 */ /* 0x008fe20000000100 */
[----:B0-----:R-:W-:Y:S01]  /*0390*/  FMUL R5, R16, R5 ;  /* 0x0000000510057220 */ /* 0x001fe20000400000 */
[----:B------:R-:W-:Y:S01]  /*03a0*/  FADD R3, -R15, R3 ;  /* 0x000000030f037221 */ /* 0x000fe20000000100 */
[----:B-1----:R-:W-:Y:S02]  /*03b0*/  FMUL R4, R17, R4 ;  /* 0x0000000411047220 */ /* 0x002fe40000400000 */
[----:B------:R-:W-:Y:S02]  /*03c0*/  FMUL R5, R2, R5 ;  /* 0x0000000502057220 */ /* 0x000fe40000400000 */
[----:B------:R-:W-:Y:S02]  /*03d0*/  FMUL R4, R3, R4 ;  /* 0x0000000403047220 */ /* 0x000fe40000400000 */
[----:B----4-:R-:W-:-:S02]  /*03e0*/  FFMA R5, R8, R5, R10 ;  /* 0x0000000508057223 */ /* 0x010fc4000000000a */
[----:B------:R-:W-:-:S03]  /*03f0*/  FFMA R9, R9, R4, R11 ;  /* 0x0000000409097223 */ /* 0x000fc6000000000b */
[----:B------:R-:W-:Y:S02]  /*0400*/  FSETP.GEU.AND P1, PT, R5, RZ, PT ;  /* 0x000000ff0500720b */ /* 0x000fe40003f2e000 */
[----:B------:R-:W-:Y:S02]  /*0410*/  FSETP.GEU.AND P2, PT, R9, RZ, PT ;  /* 0x000000ff0900720b */ /* 0x000fe40003f4e000 */
[----:B------:R-:W-:Y:S02]  /*0420*/  LOP3.LUT R11, R12, 0x7f, RZ, 0xc0, !PT ;  /* 0x0000007f0c0b7812 */ /* 0x000fe400078ec0ff */
[----:B------:R-:W-:Y:S02]  /*0430*/  LEA R12, R13, UR4, 0x3 ;  /* 0x000000040d0c7c11 */ /* 0x000fe4000f8e18ff */
[----:B------:R-:W-:Y:S02]  /*0440*/  FSEL R2, R5, RZ, P1 ;  /* 0x000000ff05027208 */ /* 0x000fe40000800000 */
[----:B------:R-:W-:-:S02]  /*0450*/  FSEL R3, R9, RZ, P2 ;  /* 0x000000ff09037208 */ /* 0x000fc40001000000 */
[C---:B------:R-:W-:Y:S01]  /*0460*/  LOP3.LUT R4, R11.reuse, 0x80, RZ, 0xfc, !PT ;  /* 0x000000800b047812 */ /* 0x040fe200078efcff */
[----:B------:R-:W-:Y:S01]  /*0470*/  STS [R12], R2 ;  /* 0x000000020c007388 */ /* 0x000fe20000000800 */
[----:B------:R-:W-:Y:S01]  /*0480*/  LEA R14, R11, UR4, 0x3 ;  /* 0x000000040b0e7c11 */ /* 0x000fe2000f8e18ff */
[----:B------:R-:W0:Y:S02]  /*0490*/  LDC.64 R8, c[0x0][0x238] ;  /* 0x00008e00ff087b82 */ /* 0x000e240000000a00 */
[----:B------:R-:W-:Y:S06]  /*04a0*/  STS [R12+0x8], R3 ;  /* 0x000008030c007388 */ /* 0x000fec0000000800 */
[----:B------:R-:W-:Y:S01]  /*04b0*/  BAR.SYNC.DEFER_BLOCKING 0x0 ;  /* 0x0000000000007b1d */ /* 0x000fe20000010000 */
[----:B------:R-:W-:Y:S01]  /*04c0*/  LEA R16, R4, UR4, 0x3 ;  /* 0x0000000404107c11 */ /* 0x000fe2000f8e18ff */
[----:B------:R-:W-:-:S06]  /*04d0*/  IMAD.SHL.U32 R10, R6, 0x100, RZ ;  /* 0x00000100060a7824 */ /* 0x000fcc00078e00ff */
[----:B------:R-:W1:Y:S01]  /*04e0*/  LDC.64 R4, c[0x0][0x240] ;  /* 0x00009000ff047b82 */ /* 0x000e620000000a00 */
[----:B------:R-:W2:Y:S04]  /*04f0*/  LDS R15, [R14] ;  /* 0x000000000e0f7984 */ /* 0x000ea80000000800 */
[----:B------:R-:W3:Y:S01]  /*0500*/  LDS R17, [R16] ;  /* 0x0000000010117984 */ /* 0x000ee20000000800 */
[----:B------:R-:W-:Y:S02]  /*0510*/  PRMT R6, R11, 0x6540, R6 ;  /* 0x000065400b067816 */ /* 0x000fe40000000006 */
[----:B------:R-:W-:Y:S02]  /*0520*/  LOP3.LUT R10, R10, 0x80, R11, 0xfe, !PT ;  /* 0x000000800a0a7812 */ /* 0x000fe400078efe0b */
[----:B------:R-:W-:-:S03]  /*0530*/  LEA R11, R6, R7, 0x4 ;  /* 0x00000007060b7211 */ /* 0x000fc600078e20ff */
[----:B------:R-:W-:Y:S02]  /*0540*/  IMAD R13, R10, 0x10, R7 ;  /* 0x000000100a0d7824 */ /* 0x000fe400078e0207 */
[----:B0-----:R-:W-:-:S04]  /*0550*/  IMAD.WIDE R6, R11, 0x4, R8 ;  /* 0x000000040b067825 */ /* 0x001fc800078e0208 */
[----:B------:R-:W-:-:S04]  /*0560*/  IMAD.WIDE R8, R13, 0x4, R8 ;  /* 0x000000040d087825 */ /* 0x000fc800078e0208 */
[----:B-1----:R-:W-:Y:S01]  /*0570*/  IMAD.WIDE R4, R0, 0x4, R4 ;  /* 0x0000000400047825 */ /* 0x002fe200078e0204 */
[----:B--2---:R0:W-:Y:S04]  /*0580*/  @!P0 STG.E desc[UR6][R6.64], R15 ;  /* 0x0000000f06008986 */ /* 0x0041e8000c101906 */
[----:B---3--:R0:W-:Y:S02]  /*0590*/  @!P0 STG.E desc[UR6][R8.64], R17 ;  /* 0x0000001108008986 */ /* 0x0081e4000c101906 */
[----:B0-----:R-:W-:Y:S05]  /*05a0*/  @P0 EXIT ;  /* 0x000000000000094d */ /* 0x001fea0003800000 */
[----:B------:R-:W-:Y:S01]  /*05b0*/  STG.E.64 desc[UR6][R4.64], R2 ;  /* 0x0000000204007986 */ /* 0x000fe2000c101b06 */
[----:B------:R-:W-:Y:S05]  /*05c0*/  EXIT ;  /* 0x000000000000794d */ /* 0x000fea0003800000 */
.L_x_0:
[----:B------:R-:W-:-:S00]  /*05d0*/  BRA `(.L_x_0) ;  /* 0xfffffffc00fc7947 */ /* 0x000fc0000383ffff */
[----:B------:R-:W-:-:S00]  /*05e0*/  NOP ;  /* 0x0000000000007918 */ /* 0x000fc00000000000 */
        /* <DEDUP_REMOVED lines=9> */
.L_x_1:


//--------------------- .nv.global.init           --------------------------
	.section	.nv.global.init,"aw",@progbits
.nv.global.init:
	.type		_$_str,@object
	.size		_$_str,(_$_str_$_2 - _$_str)
_$_str:
        /*0000*/ 	.byte	0x5f, 0x5f, 0x43, 0x55, 0x44, 0x41, 0x5f, 0x46, 0x54, 0x5a, 0x00
	.type		_$_str_$_2,@object
	.size		_$_str_$_2,(.L_1 - _$_str_$_2)
_$_str_$_2:
        /*000b*/ 	.byte	0x5f, 0x5f, 0x43, 0x55, 0x44, 0x41, 0x5f, 0x50, 0x52, 0x45, 0x43, 0x5f, 0x53, 0x51, 0x52, 0x54
        /*001b*/ 	.byte	0x00
.L_1:


//--------------------- .nv.shared.triton_poi_fused__native_batch_norm_legit_no_training_convolution_relu_8 --------------------------
	.section	.nv.shared.triton_poi_fused__native_batch_norm_legit_no_training_convolution_relu_8,"aw",@nobits
	.sectionflags	@""
	.align	16
	.zero		1024


//--------------------- .nv.constant0.triton_poi_fused__native_batch_norm_legit_no_training_convolution_relu_8 --------------------------
	.section	.nv.constant0.triton_poi_fused__native_batch_norm_legit_no_training_convolution_relu_8,"a",@progbits
	.sectionflags	@""
	.align	4
.nv.constant0.triton_poi_fused__native_batch_norm_legit_no_training_convolution_relu_8:
	.zero		592
